//
// Generated by NVIDIA NVVM Compiler
//
// Compiler Build ID: CL-36424714
// Cuda compilation tools, release 13.0, V13.0.88
// Based on NVVM 20.0.0
//

.version 9.0
.target sm_100
.address_size 64

	// .globl	_Z7dkernelPiPj

.visible .entry _Z7dkernelPiPj(
	.param .u64 .ptr .align 1 _Z7dkernelPiPj_param_0,
	.param .u64 .ptr .align 1 _Z7dkernelPiPj_param_1
)
{
	.reg .pred 	%p<2>;
	.reg .b32 	%r<8>;
	.reg .b64 	%rd<7>;

	ld.param.u64 	%rd1, [_Z7dkernelPiPj_param_0];
	ld.param.u64 	%rd2, [_Z7dkernelPiPj_param_1];
	cvta.to.global.u64 	%rd3, %rd2;
	mov.u32 	%r1, %tid.x;
	mov.u32 	%r2, %ntid.y;
	mov.u32 	%r3, %tid.y;
	mad.lo.s32 	%r4, %r1, %r2, %r3;
	mul.wide.u32 	%rd4, %r4, 4;
	add.s64 	%rd5, %rd3, %rd4;
	ld.global.u32 	%r5, [%rd5];
	and.b32  	%r6, %r5, 1;
	setp.eq.b32 	%p1, %r6, 1;
	@%p1 bra 	$L__BB0_2;
	cvta.to.global.u64 	%rd6, %rd1;
	atom.global.add.u32 	%r7, [%rd6], 1;
$L__BB0_2:
	ret;

}


// ===== COMPILED SASS (sm_100) =====

	.target	sm_100

	.elftype	@"ET_EXEC"


//--------------------- .note.nv.tkinfo           --------------------------
	.section	.note.nv.tkinfo,"",@"SHT_NOTE"
	.sectionflags	@"SHF_NOTE_NV_TKINFO"
	.tkinfo
        /*0018*/ 	.word	0x00000002
        /*0030*/ 	.string	""
        /*0030*/ 	.string	"ptxas"
        /*0030*/ 	.string	"Cuda compilation tools, release 13.0, V13.0.88"
        /*0030*/ 	.string	"Build cuda_13.0.r13.0/compiler.36424714_0"
        /*0030*/ 	.string	"-arch sm_100 -m 64 "



//--------------------- .note.nv.cuinfo           --------------------------
	.section	.note.nv.cuinfo,"",@"SHT_NOTE"
	.sectionflags	@"SHF_NOTE_NV_CUINFO"
        /*0018*/ 	.short	0x0002
        /*001a*/ 	.short	0x0064
        /*001c*/ 	.short	0x0082
	.zero		2


//--------------------- .nv.info                  --------------------------
	.section	.nv.info,"",@"SHT_CUDA_INFO"
	.align	4


	//----- nvinfo : EIATTR_REGCOUNT
	.align		4
        /*0000*/ 	.byte	0x04, 0x2f
        /*0002*/ 	.short	(.L_1 - .L_0)
	.align		4
.L_0:
        /*0004*/ 	.word	index@(_Z7dkernelPiPj)
        /*0008*/ 	.word	0x00000008


	//----- nvinfo : EIATTR_FRAME_SIZE
	.align		4
.L_1:
        /*000c*/ 	.byte	0x04, 0x11
        /*000e*/ 	.short	(.L_3 - .L_2)
	.align		4
.L_2:
        /*0010*/ 	.word	index@(_Z7dkernelPiPj)
        /*0014*/ 	.word	0x00000000


	//----- nvinfo : EIATTR_MIN_STACK_SIZE
	.align		4
.L_3:
        /*0018*/ 	.byte	0x04, 0x12
        /*001a*/ 	.short	(.L_5 - .L_4)
	.align		4
.L_4:
        /*001c*/ 	.word	index@(_Z7dkernelPiPj)
        /*0020*/ 	.word	0x00000000
.L_5:


//--------------------- .nv.compat                --------------------------
	.section	.nv.compat,"",@"SHT_CUDA_COMPAT_INFO"
	.align	4
        /*0000*/ 	.byte	0x02, 0x09, 0x00, 0x00, 0x02, 0x02, 0x01, 0x00, 0x02, 0x05, 0x05, 0x00, 0x03, 0x07, 0x01, 0x01
        /*0010*/ 	.byte	0x02, 0x03, 0x00, 0x00, 0x02, 0x06, 0x01, 0x00, 0x04, 0x0b, 0x08, 0x00, 0x09, 0x00, 0x00, 0x00
        /*0020*/ 	.byte	0x00, 0x00, 0x00, 0x00


//--------------------- .nv.info._Z7dkernelPiPj   --------------------------
	.section	.nv.info._Z7dkernelPiPj,"",@"SHT_CUDA_INFO"
	.sectionflags	@""
	.align	4


	//----- nvinfo : EIATTR_CUDA_API_VERSION
	.align		4
        /*0000*/ 	.byte	0x04, 0x37
        /*0002*/ 	.short	(.L_7 - .L_6)
.L_6:
        /*0004*/ 	.word	0x00000082


	//----- nvinfo : EIATTR_KPARAM_INFO
	.align		4
.L_7:
        /*0008*/ 	.byte	0x04, 0x17
        /*000a*/ 	.short	(.L_9 - .L_8)
.L_8:
        /*000c*/ 	.word	0x00000000
        /*0010*/ 	.short	0x0001
        /*0012*/ 	.short	0x0008
        /*0014*/ 	.byte	0x00, 0xf5, 0x21, 0x00


	//----- nvinfo : EIATTR_KPARAM_INFO
	.align		4
.L_9:
        /*0018*/ 	.byte	0x04, 0x17
        /*001a*/ 	.short	(.L_11 - .L_10)
.L_10:
        /*001c*/ 	.word	0x00000000
        /*0020*/ 	.short	0x0000
        /*0022*/ 	.short	0x0000
        /*0024*/ 	.byte	0x00, 0xf5, 0x21, 0x00


	//----- nvinfo : EIATTR_SPARSE_MMA_MASK
	.align		4
.L_11:
        /*0028*/ 	.byte	0x03, 0x50
        /*002a*/ 	.short	0x0000


	//----- nvinfo : EIATTR_MAXREG_COUNT
	.align		4
        /*002c*/ 	.byte	0x03, 0x1b
        /*002e*/ 	.short	0x00ff


	//----- nvinfo : EIATTR_MERCURY_ISA_VERSION
	.align		4
        /*0030*/ 	.byte	0x03, 0x5f
        /*0032*/ 	.short	0x0101


	//----- nvinfo : EIATTR_INT_WARP_WIDE_INSTR_OFFSETS
	.align		4
        /*0034*/ 	.byte	0x04, 0x31
        /*0036*/ 	.short	(.L_13 - .L_12)


	//   ....[0]....
.L_12:
        /*0038*/ 	.word	0x000000e0


	//----- nvinfo : EIATTR_VRC_CTA_INIT_COUNT
	.align		4
.L_13:
        /*003c*/ 	.byte	0x02, 0x4a
	.zero		1
	.zero		1


	//----- nvinfo : EIATTR_EXIT_INSTR_OFFSETS
	.align		4
        /*0040*/ 	.byte	0x04, 0x1c
        /*0042*/ 	.short	(.L_15 - .L_14)


	//   ....[0]....
.L_14:
        /*0044*/ 	.word	0x000000b0


	//   ....[1]....
        /*0048*/ 	.word	0x00000130


	//----- nvinfo : EIATTR_CBANK_PARAM_SIZE
	.align		4
.L_15:
        /*004c*/ 	.byte	0x03, 0x19
        /*004e*/ 	.short	0x0010


	//----- nvinfo : EIATTR_PARAM_CBANK
	.align		4
        /*0050*/ 	.byte	0x04, 0x0a
        /*0052*/ 	.short	(.L_17 - .L_16)
	.align		4
.L_16:
        /*0054*/ 	.word	index@(.nv.constant0._Z7dkernelPiPj)
        /*0058*/ 	.short	0x0380
        /*005a*/ 	.short	0x0010


	//----- nvinfo : EIATTR_SW_WAR
	.align		4
.L_17:
        /*005c*/ 	.byte	0x04, 0x36
        /*005e*/ 	.short	(.L_19 - .L_18)
.L_18:
        /*0060*/ 	.word	0x00000008
.L_19:


//--------------------- .nv.callgraph             --------------------------
	.section	.nv.callgraph,"",@"SHT_CUDA_CALLGRAPH"
	.align	4
	.sectionentsize	8
	.align		4
        /*0000*/ 	.word	0x00000000
	.align		4
        /*0004*/ 	.word	0xffffffff
	.align		4
        /*0008*/ 	.word	0x00000000
	.align		4
        /*000c*/ 	.word	0xfffffffe
	.align		4
        /*0010*/ 	.word	0x00000000
	.align		4
        /*0014*/ 	.word	0xfffffffd
	.align		4
        /*0018*/ 	.word	0x00000000
	.align		4
        /*001c*/ 	.word	0xfffffffc


//--------------------- .text._Z7dkernelPiPj      --------------------------
	.section	.text._Z7dkernelPiPj,"ax",@progbits
	.align	128
        .global         _Z7dkernelPiPj
        .type           _Z7dkernelPiPj,@function
        .size           _Z7dkernelPiPj,(.L_x_1 - _Z7dkernelPiPj)
        .other          _Z7dkernelPiPj,@"STO_CUDA_ENTRY STV_DEFAULT"
_Z7dkernelPiPj:
.text._Z7dkernelPiPj:
[----:B------:R-:W-:Y:S01]  /*0000*/  LDC R1, c[0x0][0x37c] ;  /* 0x0000df00ff017b82 */ /* 0x000fe20000000800 */
[----:B------:R-:W0:Y:S07]  /*0010*/  S2R R5, SR_TID.X ;  /* 0x0000000000057919 */ /* 0x000e2e0000002100 */
[----:B------:R-:W1:Y:S01]  /*0020*/  LDC.64 R2, c[0x0][0x388] ;  /* 0x0000e200ff027b82 */ /* 0x000e620000000a00 */
[----:B------:R-:W0:Y:S01]  /*0030*/  LDCU UR6, c[0x0][0x364] ;  /* 0x00006c80ff0677ac */ /* 0x000e220008000800 */
[----:B------:R-:W0:Y:S01]  /*0040*/  S2R R0, SR_TID.Y ;  /* 0x0000000000007919 */ /* 0x000e220000002200 */
[----:B------:R-:W2:Y:S01]  /*0050*/  LDCU.64 UR4, c[0x0][0x358] ;  /* 0x00006b00ff0477ac */ /* 0x000ea20008000a00 */
[----:B0-----:R-:W-:-:S04]  /*0060*/  IMAD R5, R5, UR6, R0 ;  /* 0x0000000605057c24 */ /* 0x001fc8000f8e0200 */
[----:B-1----:R-:W-:-:S06]  /*0070*/  IMAD.WIDE.U32 R2, R5, 0x4, R2 ;  /* 0x0000000405027825 */ /* 0x002fcc00078e0002 */
[----:B--2---:R-:W2:Y:S02]  /*0080*/  LDG.E R2, desc[UR4][R2.64] ;  /* 0x0000000402027981 */ /* 0x004ea4000c1e1900 */
[----:B--2---:R-:W-:-:S04]  /*0090*/  LOP3.LUT R0, R2, 0x1, RZ, 0xc0, !PT ;  /* 0x0000000102007812 */ /* 0x004fc800078ec0ff */
[----:B------:R-:W-:-:S13]  /*00a0*/  ISETP.NE.U32.AND P0, PT, R0, 0x1, PT ;  /* 0x000000010000780c */ /* 0x000fda0003f05070 */
[----:B------:R-:W-:Y:S05]  /*00b0*/  @!P0 EXIT ;  /* 0x000000000000894d */ /* 0x000fea0003800000 */
[----:B------:R-:W0:Y:S01]  /*00c0*/  S2R R0, SR_LANEID ;  /* 0x0000000000007919 */ /* 0x000e220000000000 */
[----:B------:R-:W1:Y:S01]  /*00d0*/  LDC.64 R2, c[0x0][0x380] ;  /* 0x0000e000ff027b82 */ /* 0x000e620000000a00 */
[----:B------:R-:W-:Y:S02]  /*00e0*/  VOTEU.ANY UR6, UPT, PT ;  /* 0x0000000000067886 */ /* 0x000fe400038e0100 */
[----:B------:R-:W-:Y:S02]  /*00f0*/  UFLO.U32 UR7, UR6 ;  /* 0x00000006000772bd */ /* 0x000fe400080e0000 */
[----:B------:R-:W1:Y:S04]  /*0100*/  POPC R5, UR6 ;  /* 0x0000000600057d09 */ /* 0x000e680008000000 */
[----:B0-----:R-:W-:-:S13]  /*0110*/  ISETP.EQ.U32.AND P0, PT, R0, UR7, PT ;  /* 0x0000000700007c0c */ /* 0x001fda000bf02070 */
[----:B-1----:R-:W-:Y:S01]  /*0120*/  @P0 REDG.E.ADD.STRONG.GPU desc[UR4][R2.64], R5 ;  /* 0x000000050200098e */ /* 0x002fe2000c12e104 */
[----:B------:R-:W-:Y:S05]  /*0130*/  EXIT ;  /* 0x000000000000794d */ /* 0x000fea0003800000 */
.L_x_0:
[----:B------:R-:W-:-:S00]  /*0140*/  BRA `(.L_x_0) ;  /* 0xfffffffc00fc7947 */ /* 0x000fc0000383ffff */
[----:B------:R-:W-:-:S00]  /*0150*/  NOP ;  /* 0x0000000000007918 */ /* 0x000fc00000000000 */
        /* <DEDUP_REMOVED lines=10> */
.L_x_1:


//--------------------- .nv.shared.reserved.0     --------------------------
	.section	.nv.shared.reserved.0,"aw",@nobits
	.weak		__nv_reservedSMEM_offset_0_alias
	.size		__nv_reservedSMEM_offset_0_alias, 0, 64
	.other		__nv_reservedSMEM_offset_0_alias,@"STO_CUDA_RESERVED_SHARED STV_DEFAULT"
__nv_reservedSMEM_offset_0_alias:
	.zero		0
	.zero		64


//--------------------- .nv.constant0._Z7dkernelPiPj --------------------------
	.section	.nv.constant0._Z7dkernelPiPj,"a",@progbits
	.sectionflags	@""
	.align	4
.nv.constant0._Z7dkernelPiPj:
	.zero		912


//--------------------- SYMBOLS --------------------------

	.type		.nv.reservedSmem.offset0,@object
	.size		.nv.reservedSmem.offset0,0x4
